//
// Generated by NVIDIA NVVM Compiler
//
// Compiler Build ID: CL-36424714
// Cuda compilation tools, release 13.0, V13.0.88
// Based on NVVM 20.0.0
//

.version 9.0
.target sm_100
.address_size 64

	// .globl	default_function_kernel

.visible .entry default_function_kernel(
	.param .u64 .ptr .align 1 default_function_kernel_param_0,
	.param .u64 .ptr .align 1 default_function_kernel_param_1
)
.maxntid 64
{
	.reg .b32 	%r<5>;
	.reg .b32 	%f<4>;
	.reg .b64 	%rd<8>;

	ld.param.u64 	%rd1, [default_function_kernel_param_0];
	ld.param.u64 	%rd2, [default_function_kernel_param_1];
	cvta.to.global.u64 	%rd3, %rd1;
	cvta.to.global.u64 	%rd4, %rd2;
	mov.u32 	%r1, %ctaid.x;
	shl.b32 	%r2, %r1, 6;
	mov.u32 	%r3, %tid.x;
	or.b32  	%r4, %r2, %r3;
	mul.wide.u32 	%rd5, %r4, 4;
	add.s64 	%rd6, %rd4, %rd5;
	ld.global.nc.f32 	%f1, [%rd6];
	mul.f32 	%f2, %f1, 0f3FB8AA3B;
	ex2.approx.f32 	%f3, %f2;
	add.s64 	%rd7, %rd3, %rd5;
	st.global.f32 	[%rd7], %f3;
	ret;

}


// ===== COMPILED SASS (sm_100) =====

	.target	sm_100

	.elftype	@"ET_EXEC"


//--------------------- .note.nv.tkinfo           --------------------------
	.section	.note.nv.tkinfo,"",@"SHT_NOTE"
	.sectionflags	@"SHF_NOTE_NV_TKINFO"
	.tkinfo
        /*0018*/ 	.word	0x00000002
        /*0030*/ 	.string	""
        /*0030*/ 	.string	"ptxas"
        /*0030*/ 	.string	"Cuda compilation tools, release 13.0, V13.0.88"
        /*0030*/ 	.string	"Build cuda_13.0.r13.0/compiler.36424714_0"
        /*0030*/ 	.string	"-arch sm_100 -m 64 "



//--------------------- .note.nv.cuinfo           --------------------------
	.section	.note.nv.cuinfo,"",@"SHT_NOTE"
	.sectionflags	@"SHF_NOTE_NV_CUINFO"
        /*0018*/ 	.short	0x0002
        /*001a*/ 	.short	0x0064
        /*001c*/ 	.short	0x0082
	.zero		2


//--------------------- .nv.info                  --------------------------
	.section	.nv.info,"",@"SHT_CUDA_INFO"
	.align	4


	//----- nvinfo : EIATTR_REGCOUNT
	.align		4
        /*0000*/ 	.byte	0x04, 0x2f
        /*0002*/ 	.short	(.L_1 - .L_0)
	.align		4
.L_0:
        /*0004*/ 	.word	index@(default_function_kernel)
        /*0008*/ 	.word	0x0000000c


	//----- nvinfo : EIATTR_FRAME_SIZE
	.align		4
.L_1:
        /*000c*/ 	.byte	0x04, 0x11
        /*000e*/ 	.short	(.L_3 - .L_2)
	.align		4
.L_2:
        /*0010*/ 	.word	index@(default_function_kernel)
        /*0014*/ 	.word	0x00000000


	//----- nvinfo : EIATTR_MIN_STACK_SIZE
	.align		4
.L_3:
        /*0018*/ 	.byte	0x04, 0x12
        /*001a*/ 	.short	(.L_5 - .L_4)
	.align		4
.L_4:
        /*001c*/ 	.word	index@(default_function_kernel)
        /*0020*/ 	.word	0x00000000
.L_5:


//--------------------- .nv.compat                --------------------------
	.section	.nv.compat,"",@"SHT_CUDA_COMPAT_INFO"
	.align	4
        /*0000*/ 	.byte	0x02, 0x09, 0x00, 0x00, 0x02, 0x02, 0x01, 0x00, 0x02, 0x05, 0x05, 0x00, 0x03, 0x07, 0x01, 0x01
        /*0010*/ 	.byte	0x02, 0x03, 0x00, 0x00, 0x02, 0x06, 0x01, 0x00, 0x04, 0x0b, 0x08, 0x00, 0x01, 0x00, 0x00, 0x00
        /*0020*/ 	.byte	0x00, 0x00, 0x00, 0x00


//--------------------- .nv.info.default_function_kernel --------------------------
	.section	.nv.info.default_function_kernel,"",@"SHT_CUDA_INFO"
	.sectionflags	@""
	.align	4


	//----- nvinfo : EIATTR_CUDA_API_VERSION
	.align		4
        /*0000*/ 	.byte	0x04, 0x37
        /*0002*/ 	.short	(.L_7 - .L_6)
.L_6:
        /*0004*/ 	.word	0x00000082


	//----- nvinfo : EIATTR_KPARAM_INFO
	.align		4
.L_7:
        /*0008*/ 	.byte	0x04, 0x17
        /*000a*/ 	.short	(.L_9 - .L_8)
.L_8:
        /*000c*/ 	.word	0x00000000
        /*0010*/ 	.short	0x0001
        /*0012*/ 	.short	0x0008
        /*0014*/ 	.byte	0x00, 0xf5, 0x21, 0x00


	//----- nvinfo : EIATTR_KPARAM_INFO
	.align		4
.L_9:
        /*0018*/ 	.byte	0x04, 0x17
        /*001a*/ 	.short	(.L_11 - .L_10)
.L_10:
        /*001c*/ 	.word	0x00000000
        /*0020*/ 	.short	0x0000
        /*0022*/ 	.short	0x0000
        /*0024*/ 	.byte	0x00, 0xf5, 0x21, 0x00


	//----- nvinfo : EIATTR_SPARSE_MMA_MASK
	.align		4
.L_11:
        /*0028*/ 	.byte	0x03, 0x50
        /*002a*/ 	.short	0x0000


	//----- nvinfo : EIATTR_MAXREG_COUNT
	.align		4
        /*002c*/ 	.byte	0x03, 0x1b
        /*002e*/ 	.short	0x00ff


	//----- nvinfo : EIATTR_MERCURY_ISA_VERSION
	.align		4
        /*0030*/ 	.byte	0x03, 0x5f
        /*0032*/ 	.short	0x0101


	//----- nvinfo : EIATTR_VRC_CTA_INIT_COUNT
	.align		4
        /*0034*/ 	.byte	0x02, 0x4a
	.zero		1
	.zero		1


	//----- nvinfo : EIATTR_EXIT_INSTR_OFFSETS
	.align		4
        /*0038*/ 	.byte	0x04, 0x1c
        /*003a*/ 	.short	(.L_13 - .L_12)


	//   ....[0]....
.L_12:
        /*003c*/ 	.word	0x00000110


	//----- nvinfo : EIATTR_MAX_THREADS
	.align		4
.L_13:
        /*0040*/ 	.byte	0x04, 0x05
        /*0042*/ 	.short	(.L_15 - .L_14)
.L_14:
        /*0044*/ 	.word	0x00000040
        /*0048*/ 	.word	0x00000001
        /*004c*/ 	.word	0x00000001


	//----- nvinfo : EIATTR_CBANK_PARAM_SIZE
	.align		4
.L_15:
        /*0050*/ 	.byte	0x03, 0x19
        /*0052*/ 	.short	0x0010


	//----- nvinfo : EIATTR_PARAM_CBANK
	.align		4
        /*0054*/ 	.byte	0x04, 0x0a
        /*0056*/ 	.short	(.L_17 - .L_16)
	.align		4
.L_16:
        /*0058*/ 	.word	index@(.nv.constant0.default_function_kernel)
        /*005c*/ 	.short	0x0380
        /*005e*/ 	.short	0x0010


	//----- nvinfo : EIATTR_SW_WAR
	.align		4
.L_17:
        /*0060*/ 	.byte	0x04, 0x36
        /*0062*/ 	.short	(.L_19 - .L_18)
.L_18:
        /*0064*/ 	.word	0x00000008
.L_19:


//--------------------- .nv.callgraph             --------------------------
	.section	.nv.callgraph,"",@"SHT_CUDA_CALLGRAPH"
	.align	4
	.sectionentsize	8
	.align		4
        /*0000*/ 	.word	0x00000000
	.align		4
        /*0004*/ 	.word	0xffffffff
	.align		4
        /*0008*/ 	.word	0x00000000
	.align		4
        /*000c*/ 	.word	0xfffffffe
	.align		4
        /*0010*/ 	.word	0x00000000
	.align		4
        /*0014*/ 	.word	0xfffffffd
	.align		4
        /*0018*/ 	.word	0x00000000
	.align		4
        /*001c*/ 	.word	0xfffffffc


//--------------------- .text.default_function_kernel --------------------------
	.section	.text.default_function_kernel,"ax",@progbits
	.align	128
        .global         default_function_kernel
        .type           default_function_kernel,@function
        .size           default_function_kernel,(.L_x_1 - default_function_kernel)
        .other          default_function_kernel,@"STO_CUDA_ENTRY STV_DEFAULT"
default_function_kernel:
.text.default_function_kernel:
[----:B------:R-:W-:Y:S01]  /*0000*/  LDC R1, c[0x0][0x37c] ;  /* 0x0000df00ff017b82 */ /* 0x000fe20000000800 */
[----:B------:R-:W0:Y:S07]  /*0010*/  S2R R7, SR_TID.X ;  /* 0x0000000000077919 */ /* 0x000e2e0000002100 */
[----:B------:R-:W1:Y:S01]  /*0020*/  S2UR UR4, SR_CTAID.X ;  /* 0x00000000000479c3 */ /* 0x000e620000002500 */
[----:B------:R-:W2:Y:S07]  /*0030*/  LDCU.64 UR6, c[0x0][0x358] ;  /* 0x00006b00ff0677ac */ /* 0x000eae0008000a00 */
[----:B------:R-:W3:Y:S08]  /*0040*/  LDC.64 R2, c[0x0][0x388] ;  /* 0x0000e200ff027b82 */ /* 0x000ef00000000a00 */
[----:B------:R-:W4:Y:S01]  /*0050*/  LDC.64 R4, c[0x0][0x380] ;  /* 0x0000e000ff047b82 */ /* 0x000f220000000a00 */
[----:B-1----:R-:W-:-:S06]  /*0060*/  USHF.L.U32 UR4, UR4, 0x6, URZ ;  /* 0x0000000604047899 */ /* 0x002fcc00080006ff */
[----:B0-----:R-:W-:-:S05]  /*0070*/  LOP3.LUT R7, R7, UR4, RZ, 0xfc, !PT ;  /* 0x0000000407077c12 */ /* 0x001fca000f8efcff */
[----:B---3--:R-:W-:-:S06]  /*0080*/  IMAD.WIDE.U32 R2, R7, 0x4, R2 ;  /* 0x0000000407027825 */ /* 0x008fcc00078e0002 */
[----:B--2---:R-:W2:Y:S01]  /*0090*/  LDG.E.CONSTANT R2, desc[UR6][R2.64] ;  /* 0x0000000602027981 */ /* 0x004ea2000c1e9900 */
[----:B----4-:R-:W-:-:S04]  /*00a0*/  IMAD.WIDE.U32 R4, R7, 0x4, R4 ;  /* 0x0000000407047825 */ /* 0x010fc800078e0004 */
[----:B--2---:R-:W-:-:S05]  /*00b0*/  FMUL R0, R2, 1.4426950216293334961 ;  /* 0x3fb8aa3b02007820 */ /* 0x004fca0000400000 */
[----:B------:R-:W-:-:S13]  /*00c0*/  FSETP.GEU.AND P0, PT, R0, -126, PT ;  /* 0xc2fc00000000780b */ /* 0x000fda0003f0e000 */
[----:B------:R-:W-:-:S04]  /*00d0*/  @!P0 FMUL R0, R0, 0.5 ;  /* 0x3f00000000008820 */ /* 0x000fc80000400000 */
[----:B------:R-:W0:Y:S02]  /*00e0*/  MUFU.EX2 R9, R0 ;  /* 0x0000000000097308 */ /* 0x000e240000000800 */
[----:B0-----:R-:W-:-:S05]  /*00f0*/  @!P0 FMUL R9, R9, R9 ;  /* 0x0000000909098220 */ /* 0x001fca0000400000 */
[----:B------:R-:W-:Y:S01]  /*0100*/  STG.E desc[UR6][R4.64], R9 ;  /* 0x0000000904007986 */ /* 0x000fe2000c101906 */
[----:B------:R-:W-:Y:S05]  /*0110*/  EXIT ;  /* 0x000000000000794d */ /* 0x000fea0003800000 */
.L_x_0:
[----:B------:R-:W-:-:S00]  /*0120*/  BRA `(.L_x_0) ;  /* 0xfffffffc00fc7947 */ /* 0x000fc0000383ffff */
[----:B------:R-:W-:-:S00]  /*0130*/  NOP ;  /* 0x0000000000007918 */ /* 0x000fc00000000000 */
        /* <DEDUP_REMOVED lines=12> */
.L_x_1:


//--------------------- .nv.shared.reserved.0     --------------------------
	.section	.nv.shared.reserved.0,"aw",@nobits
	.weak		__nv_reservedSMEM_offset_0_alias
	.size		__nv_reservedSMEM_offset_0_alias, 0, 64
	.other		__nv_reservedSMEM_offset_0_alias,@"STO_CUDA_RESERVED_SHARED STV_DEFAULT"
__nv_reservedSMEM_offset_0_alias:
	.zero		0
	.zero		64


//--------------------- .nv.constant0.default_function_kernel --------------------------
	.section	.nv.constant0.default_function_kernel,"a",@progbits
	.sectionflags	@""
	.align	4
.nv.constant0.default_function_kernel:
	.zero		912


//--------------------- SYMBOLS --------------------------

	.type		.nv.reservedSmem.offset0,@object
	.size		.nv.reservedSmem.offset0,0x4
